.version 5.0
.target sm_60
.entry bench(.param .u64 I){
    .reg .b64   ptr;
    .reg .pred  pi<1>;
    .reg .b16   r16i<2>;
    .reg .b32   r32o<1>;
    ld.param.u64 ptr, [I];
    cvta.to.global.u64  ptr, ptr;
    setp.ne.u64     pi0, ptr, 0;
    ldu.global.b16 r16i0, [ptr+0];
    ldu.global.b16 r16i1, [ptr+2];
    set.ne.xor.u32.b16 r32o0, r16i0, r16i1, pi0;
    st.global.b32 [ptr+0], r32o0;
}


// ===== COMPILED SASS (sm_100) =====

	.target	sm_100

	.elftype	@"ET_EXEC"


//--------------------- .note.nv.tkinfo           --------------------------
	.section	.note.nv.tkinfo,"",@"SHT_NOTE"
	.sectionflags	@"SHF_NOTE_NV_TKINFO"
	.tkinfo
        /*0018*/ 	.word	0x00000002
        /*0030*/ 	.string	""
        /*0030*/ 	.string	"ptxas"
        /*0030*/ 	.string	"Cuda compilation tools, release 13.0, V13.0.88"
        /*0030*/ 	.string	"Build cuda_13.0.r13.0/compiler.36424714_0"
        /*0030*/ 	.string	"-arch sm_100 "



//--------------------- .note.nv.cuinfo           --------------------------
	.section	.note.nv.cuinfo,"",@"SHT_NOTE"
	.sectionflags	@"SHF_NOTE_NV_CUINFO"
        /*0018*/ 	.short	0x0002
        /*001a*/ 	.short	0x003c
        /*001c*/ 	.short	0x0082
	.zero		2


//--------------------- .nv.info                  --------------------------
	.section	.nv.info,"",@"SHT_CUDA_INFO"
	.align	4


	//----- nvinfo : EIATTR_REGCOUNT
	.align		4
        /*0000*/ 	.byte	0x04, 0x2f
        /*0002*/ 	.short	(.L_1 - .L_0)
	.align		4
.L_0:
        /*0004*/ 	.word	index@(bench)
        /*0008*/ 	.word	0x00000008


	//----- nvinfo : EIATTR_FRAME_SIZE
	.align		4
.L_1:
        /*000c*/ 	.byte	0x04, 0x11
        /*000e*/ 	.short	(.L_3 - .L_2)
	.align		4
.L_2:
        /*0010*/ 	.word	index@(bench)
        /*0014*/ 	.word	0x00000000


	//----- nvinfo : EIATTR_MIN_STACK_SIZE
	.align		4
.L_3:
        /*0018*/ 	.byte	0x04, 0x12
        /*001a*/ 	.short	(.L_5 - .L_4)
	.align		4
.L_4:
        /*001c*/ 	.word	index@(bench)
        /*0020*/ 	.word	0x00000000
.L_5:


//--------------------- .nv.compat                --------------------------
	.section	.nv.compat,"",@"SHT_CUDA_COMPAT_INFO"
	.align	4
        /*0000*/ 	.byte	0x02, 0x09, 0x00, 0x00, 0x02, 0x02, 0x01, 0x00, 0x02, 0x05, 0x05, 0x00, 0x03, 0x07, 0x01, 0x01
        /*0010*/ 	.byte	0x02, 0x03, 0x00, 0x00, 0x02, 0x06, 0x01, 0x00, 0x04, 0x0b, 0x08, 0x00, 0x09, 0x00, 0x00, 0x00
        /*0020*/ 	.byte	0x00, 0x00, 0x00, 0x00


//--------------------- .nv.info.bench            --------------------------
	.section	.nv.info.bench,"",@"SHT_CUDA_INFO"
	.sectionflags	@""
	.align	4


	//----- nvinfo : EIATTR_CUDA_API_VERSION
	.align		4
        /*0000*/ 	.byte	0x04, 0x37
        /*0002*/ 	.short	(.L_7 - .L_6)
.L_6:
        /*0004*/ 	.word	0x00000082


	//----- nvinfo : EIATTR_KPARAM_INFO
	.align		4
.L_7:
        /*0008*/ 	.byte	0x04, 0x17
        /*000a*/ 	.short	(.L_9 - .L_8)
.L_8:
        /*000c*/ 	.word	0x00000000
        /*0010*/ 	.short	0x0000
        /*0012*/ 	.short	0x0000
        /*0014*/ 	.byte	0x00, 0xf0, 0x21, 0x00


	//----- nvinfo : EIATTR_SPARSE_MMA_MASK
	.align		4
.L_9:
        /*0018*/ 	.byte	0x03, 0x50
        /*001a*/ 	.short	0x0000


	//----- nvinfo : EIATTR_MAXREG_COUNT
	.align		4
        /*001c*/ 	.byte	0x03, 0x1b
        /*001e*/ 	.short	0x00ff


	//----- nvinfo : EIATTR_MERCURY_ISA_VERSION
	.align		4
        /*0020*/ 	.byte	0x03, 0x5f
        /*0022*/ 	.short	0x0101


	//----- nvinfo : EIATTR_VRC_CTA_INIT_COUNT
	.align		4
        /*0024*/ 	.byte	0x02, 0x4a
	.zero		1
	.zero		1


	//----- nvinfo : EIATTR_EXIT_INSTR_OFFSETS
	.align		4
        /*0028*/ 	.byte	0x04, 0x1c
        /*002a*/ 	.short	(.L_11 - .L_10)


	//   ....[0]....
.L_10:
        /*002c*/ 	.word	0x000000c0


	//----- nvinfo : EIATTR_CBANK_PARAM_SIZE
	.align		4
.L_11:
        /*0030*/ 	.byte	0x03, 0x19
        /*0032*/ 	.short	0x0008


	//----- nvinfo : EIATTR_PARAM_CBANK
	.align		4
        /*0034*/ 	.byte	0x04, 0x0a
        /*0036*/ 	.short	(.L_13 - .L_12)
	.align		4
.L_12:
        /*0038*/ 	.word	index@(.nv.constant0.bench)
        /*003c*/ 	.short	0x0380
        /*003e*/ 	.short	0x0008


	//----- nvinfo : EIATTR_SW_WAR
	.align		4
.L_13:
        /*0040*/ 	.byte	0x04, 0x36
        /*0042*/ 	.short	(.L_15 - .L_14)
.L_14:
        /*0044*/ 	.word	0x00000008
.L_15:


//--------------------- .nv.callgraph             --------------------------
	.section	.nv.callgraph,"",@"SHT_CUDA_CALLGRAPH"
	.align	4
	.sectionentsize	8
	.align		4
        /*0000*/ 	.word	0x00000000
	.align		4
        /*0004*/ 	.word	0xffffffff
	.align		4
        /*0008*/ 	.word	0x00000000
	.align		4
        /*000c*/ 	.word	0xfffffffe
	.align		4
        /*0010*/ 	.word	0x00000000
	.align		4
        /*0014*/ 	.word	0xfffffffd
	.align		4
        /*0018*/ 	.word	0x00000000
	.align		4
        /*001c*/ 	.word	0xfffffffc


//--------------------- .text.bench               --------------------------
	.section	.text.bench,"ax",@progbits
	.align	128
.text.bench:
        .type           bench,@function
        .size           bench,(.L_x_1 - bench)
        .other          bench,@"STO_CUDA_ENTRY STV_DEFAULT"
bench:
[----:B------:R-:W-:Y:S08]  /*0000*/  LDC R1, c[0x0][0x37c] ;  /* 0x0000df00ff017b82 */ /* 0x000ff00000000800 */
[----:B------:R-:W0:Y:S01]  /*0010*/  LDC.64 R2, c[0x0][0x380] ;  /* 0x0000e000ff027b82 */ /* 0x000e220000000a00 */
[----:B------:R-:W0:Y:S01]  /*0020*/  LDCU.64 UR4, c[0x0][0x358] ;  /* 0x00006b00ff0477ac */ /* 0x000e220008000a00 */
[----:B------:R-:W1:Y:S01]  /*0030*/  LDCU.64 UR6, c[0x0][0x380] ;  /* 0x00007000ff0677ac */ /* 0x000e620008000a00 */
[----:B0-----:R-:W2:Y:S04]  /*0040*/  LDG.E.U16 R0, desc[UR4][R2.64] ;  /* 0x0000000402007981 */ /* 0x001ea8000c1e1500 */
[----:B------:R-:W2:Y:S01]  /*0050*/  LDG.E.U16 R5, desc[UR4][R2.64+0x2] ;  /* 0x0000020402057981 */ /* 0x000ea2000c1e1500 */
[----:B-1----:R-:W-:-:S04]  /*0060*/  ISETP.NE.U32.AND P0, PT, RZ, UR6, PT ;  /* 0x00000006ff007c0c */ /* 0x002fc8000bf05070 */
[----:B------:R-:W-:-:S04]  /*0070*/  ISETP.NE.U32.AND.EX P0, PT, RZ, UR7, PT, P0 ;  /* 0x00000007ff007c0c */ /* 0x000fc8000bf05100 */
[----:B--2---:R-:W-:-:S04]  /*0080*/  ISETP.NE.U32.XOR P0, PT, R0, R5, P0 ;  /* 0x000000050000720c */ /* 0x004fc80000705870 */
[----:B------:R-:W-:-:S04]  /*0090*/  SEL R0, RZ, 0xffffffff, !P0 ;  /* 0xffffffffff007807 */ /* 0x000fc80004000000 */
[----:B------:R-:W-:-:S05]  /*00a0*/  PRMT R5, R0, 0x9910, RZ ;  /* 0x0000991000057816 */ /* 0x000fca00000000ff */
[----:B------:R-:W-:Y:S01]  /*00b0*/  STG.E desc[UR4][R2.64], R5 ;  /* 0x0000000502007986 */ /* 0x000fe2000c101904 */
[----:B------:R-:W-:Y:S05]  /*00c0*/  EXIT ;  /* 0x000000000000794d */ /* 0x000fea0003800000 */
.L_x_0:
[----:B------:R-:W-:-:S00]  /*00d0*/  BRA `(.L_x_0) ;  /* 0xfffffffc00fc7947 */ /* 0x000fc0000383ffff */
[----:B------:R-:W-:-:S00]  /*00e0*/  NOP ;  /* 0x0000000000007918 */ /* 0x000fc00000000000 */
        /* <DEDUP_REMOVED lines=9> */
.L_x_1:


//--------------------- .nv.shared.reserved.0     --------------------------
	.section	.nv.shared.reserved.0,"aw",@nobits
	.weak		__nv_reservedSMEM_offset_0_alias
	.size		__nv_reservedSMEM_offset_0_alias, 0, 64
	.other		__nv_reservedSMEM_offset_0_alias,@"STO_CUDA_RESERVED_SHARED STV_DEFAULT"
__nv_reservedSMEM_offset_0_alias:
	.zero		0
	.zero		64


//--------------------- .nv.constant0.bench       --------------------------
	.section	.nv.constant0.bench,"a",@progbits
	.sectionflags	@""
	.align	4
.nv.constant0.bench:
	.zero		904


//--------------------- SYMBOLS --------------------------

	.type		.nv.reservedSmem.offset0,@object
	.size		.nv.reservedSmem.offset0,0x4
